//
// Generated by NVIDIA NVVM Compiler
//
// Compiler Build ID: CL-36424714
// Cuda compilation tools, release 13.0, V13.0.88
// Based on NVVM 20.0.0
//

.version 9.0
.target sm_100
.address_size 64

	// .globl	_Z12addGPUkernelPiS_S_

.visible .entry _Z12addGPUkernelPiS_S_(
	.param .u64 .ptr .align 1 _Z12addGPUkernelPiS_S__param_0,
	.param .u64 .ptr .align 1 _Z12addGPUkernelPiS_S__param_1,
	.param .u64 .ptr .align 1 _Z12addGPUkernelPiS_S__param_2
)
{
	.reg .pred 	%p<2>;
	.reg .b32 	%r<8>;
	.reg .b64 	%rd<11>;

	ld.param.u64 	%rd1, [_Z12addGPUkernelPiS_S__param_0];
	ld.param.u64 	%rd2, [_Z12addGPUkernelPiS_S__param_1];
	ld.param.u64 	%rd3, [_Z12addGPUkernelPiS_S__param_2];
	mov.u32 	%r2, %ctaid.x;
	mov.u32 	%r3, %ntid.x;
	mov.u32 	%r4, %tid.x;
	mad.lo.s32 	%r1, %r2, %r3, %r4;
	setp.gt.s32 	%p1, %r1, 99999999;
	@%p1 bra 	$L__BB0_2;
	cvta.to.global.u64 	%rd4, %rd1;
	cvta.to.global.u64 	%rd5, %rd2;
	cvta.to.global.u64 	%rd6, %rd3;
	mul.wide.s32 	%rd7, %r1, 4;
	add.s64 	%rd8, %rd4, %rd7;
	ld.global.u32 	%r5, [%rd8];
	add.s64 	%rd9, %rd5, %rd7;
	ld.global.u32 	%r6, [%rd9];
	add.s32 	%r7, %r6, %r5;
	add.s64 	%rd10, %rd6, %rd7;
	st.global.u32 	[%rd10], %r7;
$L__BB0_2:
	ret;

}


// ===== COMPILED SASS (sm_100) =====

	.target	sm_100

	.elftype	@"ET_EXEC"


//--------------------- .note.nv.tkinfo           --------------------------
	.section	.note.nv.tkinfo,"",@"SHT_NOTE"
	.sectionflags	@"SHF_NOTE_NV_TKINFO"
	.tkinfo
        /*0018*/ 	.word	0x00000002
        /*0030*/ 	.string	""
        /*0030*/ 	.string	"ptxas"
        /*0030*/ 	.string	"Cuda compilation tools, release 13.0, V13.0.88"
        /*0030*/ 	.string	"Build cuda_13.0.r13.0/compiler.36424714_0"
        /*0030*/ 	.string	"-arch sm_100 -m 64 "



//--------------------- .note.nv.cuinfo           --------------------------
	.section	.note.nv.cuinfo,"",@"SHT_NOTE"
	.sectionflags	@"SHF_NOTE_NV_CUINFO"
        /*0018*/ 	.short	0x0002
        /*001a*/ 	.short	0x0064
        /*001c*/ 	.short	0x0082
	.zero		2


//--------------------- .nv.info                  --------------------------
	.section	.nv.info,"",@"SHT_CUDA_INFO"
	.align	4


	//----- nvinfo : EIATTR_REGCOUNT
	.align		4
        /*0000*/ 	.byte	0x04, 0x2f
        /*0002*/ 	.short	(.L_1 - .L_0)
	.align		4
.L_0:
        /*0004*/ 	.word	index@(_Z12addGPUkernelPiS_S_)
        /*0008*/ 	.word	0x0000000c


	//----- nvinfo : EIATTR_FRAME_SIZE
	.align		4
.L_1:
        /*000c*/ 	.byte	0x04, 0x11
        /*000e*/ 	.short	(.L_3 - .L_2)
	.align		4
.L_2:
        /*0010*/ 	.word	index@(_Z12addGPUkernelPiS_S_)
        /*0014*/ 	.word	0x00000000


	//----- nvinfo : EIATTR_MIN_STACK_SIZE
	.align		4
.L_3:
        /*0018*/ 	.byte	0x04, 0x12
        /*001a*/ 	.short	(.L_5 - .L_4)
	.align		4
.L_4:
        /*001c*/ 	.word	index@(_Z12addGPUkernelPiS_S_)
        /*0020*/ 	.word	0x00000000
.L_5:


//--------------------- .nv.compat                --------------------------
	.section	.nv.compat,"",@"SHT_CUDA_COMPAT_INFO"
	.align	4
        /*0000*/ 	.byte	0x02, 0x09, 0x00, 0x00, 0x02, 0x02, 0x01, 0x00, 0x02, 0x05, 0x05, 0x00, 0x03, 0x07, 0x01, 0x01
        /*0010*/ 	.byte	0x02, 0x03, 0x00, 0x00, 0x02, 0x06, 0x01, 0x00, 0x04, 0x0b, 0x08, 0x00, 0x09, 0x00, 0x00, 0x00
        /*0020*/ 	.byte	0x00, 0x00, 0x00, 0x00


//--------------------- .nv.info._Z12addGPUkernelPiS_S_ --------------------------
	.section	.nv.info._Z12addGPUkernelPiS_S_,"",@"SHT_CUDA_INFO"
	.sectionflags	@""
	.align	4


	//----- nvinfo : EIATTR_CUDA_API_VERSION
	.align		4
        /*0000*/ 	.byte	0x04, 0x37
        /*0002*/ 	.short	(.L_7 - .L_6)
.L_6:
        /*0004*/ 	.word	0x00000082


	//----- nvinfo : EIATTR_KPARAM_INFO
	.align		4
.L_7:
        /*0008*/ 	.byte	0x04, 0x17
        /*000a*/ 	.short	(.L_9 - .L_8)
.L_8:
        /*000c*/ 	.word	0x00000000
        /*0010*/ 	.short	0x0002
        /*0012*/ 	.short	0x0010
        /*0014*/ 	.byte	0x00, 0xf5, 0x21, 0x00


	//----- nvinfo : EIATTR_KPARAM_INFO
	.align		4
.L_9:
        /*0018*/ 	.byte	0x04, 0x17
        /*001a*/ 	.short	(.L_11 - .L_10)
.L_10:
        /*001c*/ 	.word	0x00000000
        /*0020*/ 	.short	0x0001
        /*0022*/ 	.short	0x0008
        /*0024*/ 	.byte	0x00, 0xf5, 0x21, 0x00


	//----- nvinfo : EIATTR_KPARAM_INFO
	.align		4
.L_11:
        /*0028*/ 	.byte	0x04, 0x17
        /*002a*/ 	.short	(.L_13 - .L_12)
.L_12:
        /*002c*/ 	.word	0x00000000
        /*0030*/ 	.short	0x0000
        /*0032*/ 	.short	0x0000
        /*0034*/ 	.byte	0x00, 0xf5, 0x21, 0x00


	//----- nvinfo : EIATTR_SPARSE_MMA_MASK
	.align		4
.L_13:
        /*0038*/ 	.byte	0x03, 0x50
        /*003a*/ 	.short	0x0000


	//----- nvinfo : EIATTR_MAXREG_COUNT
	.align		4
        /*003c*/ 	.byte	0x03, 0x1b
        /*003e*/ 	.short	0x00ff


	//----- nvinfo : EIATTR_MERCURY_ISA_VERSION
	.align		4
        /*0040*/ 	.byte	0x03, 0x5f
        /*0042*/ 	.short	0x0101


	//----- nvinfo : EIATTR_VRC_CTA_INIT_COUNT
	.align		4
        /*0044*/ 	.byte	0x02, 0x4a
	.zero		1
	.zero		1


	//----- nvinfo : EIATTR_EXIT_INSTR_OFFSETS
	.align		4
        /*0048*/ 	.byte	0x04, 0x1c
        /*004a*/ 	.short	(.L_15 - .L_14)


	//   ....[0]....
.L_14:
        /*004c*/ 	.word	0x00000060


	//   ....[1]....
        /*0050*/ 	.word	0x00000120


	//----- nvinfo : EIATTR_CBANK_PARAM_SIZE
	.align		4
.L_15:
        /*0054*/ 	.byte	0x03, 0x19
        /*0056*/ 	.short	0x0018


	//----- nvinfo : EIATTR_PARAM_CBANK
	.align		4
        /*0058*/ 	.byte	0x04, 0x0a
        /*005a*/ 	.short	(.L_17 - .L_16)
	.align		4
.L_16:
        /*005c*/ 	.word	index@(.nv.constant0._Z12addGPUkernelPiS_S_)
        /*0060*/ 	.short	0x0380
        /*0062*/ 	.short	0x0018


	//----- nvinfo : EIATTR_SW_WAR
	.align		4
.L_17:
        /*0064*/ 	.byte	0x04, 0x36
        /*0066*/ 	.short	(.L_19 - .L_18)
.L_18:
        /*0068*/ 	.word	0x00000008
.L_19:


//--------------------- .nv.callgraph             --------------------------
	.section	.nv.callgraph,"",@"SHT_CUDA_CALLGRAPH"
	.align	4
	.sectionentsize	8
	.align		4
        /*0000*/ 	.word	0x00000000
	.align		4
        /*0004*/ 	.word	0xffffffff
	.align		4
        /*0008*/ 	.word	0x00000000
	.align		4
        /*000c*/ 	.word	0xfffffffe
	.align		4
        /*0010*/ 	.word	0x00000000
	.align		4
        /*0014*/ 	.word	0xfffffffd
	.align		4
        /*0018*/ 	.word	0x00000000
	.align		4
        /*001c*/ 	.word	0xfffffffc


//--------------------- .text._Z12addGPUkernelPiS_S_ --------------------------
	.section	.text._Z12addGPUkernelPiS_S_,"ax",@progbits
	.align	128
        .global         _Z12addGPUkernelPiS_S_
        .type           _Z12addGPUkernelPiS_S_,@function
        .size           _Z12addGPUkernelPiS_S_,(.L_x_1 - _Z12addGPUkernelPiS_S_)
        .other          _Z12addGPUkernelPiS_S_,@"STO_CUDA_ENTRY STV_DEFAULT"
_Z12addGPUkernelPiS_S_:
.text._Z12addGPUkernelPiS_S_:
[----:B------:R-:W-:Y:S01]  /*0000*/  LDC R1, c[0x0][0x37c] ;  /* 0x0000df00ff017b82 */ /* 0x000fe20000000800 */
[----:B------:R-:W0:Y:S07]  /*0010*/  S2R R0, SR_TID.X ;  /* 0x0000000000007919 */ /* 0x000e2e0000002100 */
[----:B------:R-:W0:Y:S08]  /*0020*/  S2UR UR4, SR_CTAID.X ;  /* 0x00000000000479c3 */ /* 0x000e300000002500 */
[----:B------:R-:W0:Y:S02]  /*0030*/  LDC R9, c[0x0][0x360] ;  /* 0x0000d800ff097b82 */ /* 0x000e240000000800 */
[----:B0-----:R-:W-:-:S05]  /*0040*/  IMAD R9, R9, UR4, R0 ;  /* 0x0000000409097c24 */ /* 0x001fca000f8e0200 */
[----:B------:R-:W-:-:S13]  /*0050*/  ISETP.GT.AND P0, PT, R9, 0x5f5e0ff, PT ;  /* 0x05f5e0ff0900780c */ /* 0x000fda0003f04270 */
[----:B------:R-:W-:Y:S05]  /*0060*/  @P0 EXIT ;  /* 0x000000000000094d */ /* 0x000fea0003800000 */
[----:B------:R-:W0:Y:S01]  /*0070*/  LDC.64 R2, c[0x0][0x380] ;  /* 0x0000e000ff027b82 */ /* 0x000e220000000a00 */
[----:B------:R-:W1:Y:S07]  /*0080*/  LDCU.64 UR4, c[0x0][0x358] ;  /* 0x00006b00ff0477ac */ /* 0x000e6e0008000a00 */
[----:B------:R-:W2:Y:S08]  /*0090*/  LDC.64 R4, c[0x0][0x388] ;  /* 0x0000e200ff047b82 */ /* 0x000eb00000000a00 */
[----:B------:R-:W3:Y:S01]  /*00a0*/  LDC.64 R6, c[0x0][0x390] ;  /* 0x0000e400ff067b82 */ /* 0x000ee20000000a00 */
[----:B0-----:R-:W-:-:S06]  /*00b0*/  IMAD.WIDE R2, R9, 0x4, R2 ;  /* 0x0000000409027825 */ /* 0x001fcc00078e0202 */
[----:B-1----:R-:W4:Y:S01]  /*00c0*/  LDG.E R2, desc[UR4][R2.64] ;  /* 0x0000000402027981 */ /* 0x002f22000c1e1900 */
[----:B--2---:R-:W-:-:S06]  /*00d0*/  IMAD.WIDE R4, R9, 0x4, R4 ;  /* 0x0000000409047825 */ /* 0x004fcc00078e0204 */
[----:B------:R-:W4:Y:S01]  /*00e0*/  LDG.E R5, desc[UR4][R4.64] ;  /* 0x0000000404057981 */ /* 0x000f22000c1e1900 */
[----:B---3--:R-:W-:Y:S01]  /*00f0*/  IMAD.WIDE R6, R9, 0x4, R6 ;  /* 0x0000000409067825 */ /* 0x008fe200078e0206 */
[----:B----4-:R-:W-:-:S05]  /*0100*/  IADD3 R9, PT, PT, R2, R5, RZ ;  /* 0x0000000502097210 */ /* 0x010fca0007ffe0ff */
[----:B------:R-:W-:Y:S01]  /*0110*/  STG.E desc[UR4][R6.64], R9 ;  /* 0x0000000906007986 */ /* 0x000fe2000c101904 */
[----:B------:R-:W-:Y:S05]  /*0120*/  EXIT ;  /* 0x000000000000794d */ /* 0x000fea0003800000 */
.L_x_0:
[----:B------:R-:W-:-:S00]  /*0130*/  BRA `(.L_x_0) ;  /* 0xfffffffc00fc7947 */ /* 0x000fc0000383ffff */
[----:B------:R-:W-:-:S00]  /*0140*/  NOP ;  /* 0x0000000000007918 */ /* 0x000fc00000000000 */
        /* <DEDUP_REMOVED lines=11> */
.L_x_1:


//--------------------- .nv.shared.reserved.0     --------------------------
	.section	.nv.shared.reserved.0,"aw",@nobits
	.weak		__nv_reservedSMEM_offset_0_alias
	.size		__nv_reservedSMEM_offset_0_alias, 0, 64
	.other		__nv_reservedSMEM_offset_0_alias,@"STO_CUDA_RESERVED_SHARED STV_DEFAULT"
__nv_reservedSMEM_offset_0_alias:
	.zero		0
	.zero		64


//--------------------- .nv.constant0._Z12addGPUkernelPiS_S_ --------------------------
	.section	.nv.constant0._Z12addGPUkernelPiS_S_,"a",@progbits
	.sectionflags	@""
	.align	4
.nv.constant0._Z12addGPUkernelPiS_S_:
	.zero		920


//--------------------- SYMBOLS --------------------------

	.type		.nv.reservedSmem.offset0,@object
	.size		.nv.reservedSmem.offset0,0x4
